	.headerflags	@"EF_CUDA_TEXMODE_UNIFIED EF_CUDA_64BIT_ADDRESS EF_CUDA_ACCELERATORS EF_CUDA_SM90 EF_CUDA_VIRTUAL_SM(EF_CUDA_SM90)"
	.elftype	@"ET_EXEC"


//--------------------- .nv.info                  --------------------------
	.section	.nv.info,"",@"SHT_CUDA_INFO"
	.align	4


	//----- nvinfo : EIATTR_REGCOUNT
	.align		4
        /*0000*/ 	.byte	0x04, 0x2f
        /*0002*/ 	.short	(.L_1 - .L_0)
	.align		4
.L_0:
        /*0004*/ 	.word	index@(triton_poi_fused_convolution_51)
        /*0008*/ 	.word	0x00000028


	//----- nvinfo : EIATTR_MIN_STACK_SIZE
	.align		4
.L_1:
        /*000c*/ 	.byte	0x04, 0x12
        /*000e*/ 	.short	(.L_3 - .L_2)
	.align		4
.L_2:
        /*0010*/ 	.word	index@(triton_poi_fused_convolution_51)
        /*0014*/ 	.word	0x00000000


	//----- nvinfo : EIATTR_FRAME_SIZE
	.align		4
.L_3:
        /*0018*/ 	.byte	0x04, 0x11
        /*001a*/ 	.short	(.L_5 - .L_4)
	.align		4
.L_4:
        /*001c*/ 	.word	index@(triton_poi_fused_convolution_51)
        /*0020*/ 	.word	0x00000000


	//----- nvinfo : EIATTR_MIN_STACK_SIZE
	.align		4
.L_5:
        /*0024*/ 	.byte	0x04, 0x12
        /*0026*/ 	.short	(.L_7 - .L_6)
	.align		4
.L_6:
        /*0028*/ 	.word	index@(triton_poi_fused_convolution_51)
        /*002c*/ 	.word	0x00000000
.L_7:


//--------------------- .nv.info.triton_poi_fused_convolution_51 --------------------------
	.section	.nv.info.triton_poi_fused_convolution_51,"",@"SHT_CUDA_INFO"
	.sectionflags	@""
	.align	4


	//----- nvinfo : EIATTR_CUDA_API_VERSION
	.align		4
        /*0000*/ 	.byte	0x04, 0x37
        /*0002*/ 	.short	(.L_9 - .L_8)
.L_8:
        /*0004*/ 	.word	0x0000007c


	//----- nvinfo : EIATTR_KPARAM_INFO
	.align		4
.L_9:
        /*0008*/ 	.byte	0x04, 0x17
        /*000a*/ 	.short	(.L_11 - .L_10)
.L_10:
        /*000c*/ 	.word	0x00000000
        /*0010*/ 	.short	0x0005
        /*0012*/ 	.short	0x0024
        /*0014*/ 	.byte	0x00, 0xf0, 0x11, 0x00


	//----- nvinfo : EIATTR_KPARAM_INFO
	.align		4
.L_11:
        /*0018*/ 	.byte	0x04, 0x17
        /*001a*/ 	.short	(.L_13 - .L_12)
.L_12:
        /*001c*/ 	.word	0x00000000
        /*0020*/ 	.short	0x0004
        /*0022*/ 	.short	0x0020
        /*0024*/ 	.byte	0x00, 0xf0, 0x11, 0x00


	//----- nvinfo : EIATTR_KPARAM_INFO
	.align		4
.L_13:
        /*0028*/ 	.byte	0x04, 0x17
        /*002a*/ 	.short	(.L_15 - .L_14)
.L_14:
        /*002c*/ 	.word	0x00000000
        /*0030*/ 	.short	0x0003
        /*0032*/ 	.short	0x0018
        /*0034*/ 	.byte	0x00, 0xf4, 0x21, 0x00


	//----- nvinfo : EIATTR_KPARAM_INFO
	.align		4
.L_15:
        /*0038*/ 	.byte	0x04, 0x17
        /*003a*/ 	.short	(.L_17 - .L_16)
.L_16:
        /*003c*/ 	.word	0x00000000
        /*0040*/ 	.short	0x0002
        /*0042*/ 	.short	0x0010
        /*0044*/ 	.byte	0x00, 0xf4, 0x21, 0x00


	//----- nvinfo : EIATTR_KPARAM_INFO
	.align		4
.L_17:
        /*0048*/ 	.byte	0x04, 0x17
        /*004a*/ 	.short	(.L_19 - .L_18)
.L_18:
        /*004c*/ 	.word	0x00000000
        /*0050*/ 	.short	0x0001
        /*0052*/ 	.short	0x0008
        /*0054*/ 	.byte	0x00, 0xf4, 0x21, 0x00


	//----- nvinfo : EIATTR_KPARAM_INFO
	.align		4
.L_19:
        /*0058*/ 	.byte	0x04, 0x17
        /*005a*/ 	.short	(.L_21 - .L_20)
.L_20:
        /*005c*/ 	.word	0x00000000
        /*0060*/ 	.short	0x0000
        /*0062*/ 	.short	0x0000
        /*0064*/ 	.byte	0x00, 0xf4, 0x21, 0x00


	//----- nvinfo : EIATTR_SPARSE_MMA_MASK
	.align		4
.L_21:
        /*0068*/ 	.byte	0x03, 0x50
        /*006a*/ 	.short	0x0000


	//----- nvinfo : EIATTR_MAXREG_COUNT
	.align		4
        /*006c*/ 	.byte	0x03, 0x1b
        /*006e*/ 	.short	0x00ff


	//----- nvinfo : EIATTR_EXIT_INSTR_OFFSETS
	.align		4
        /*0070*/ 	.byte	0x04, 0x1c
        /*0072*/ 	.short	(.L_23 - .L_22)


	//   ....[0]....
.L_22:
        /*0074*/ 	.word	0x00000a70


	//   ....[1]....
        /*0078*/ 	.word	0x00000a90


	//----- nvinfo : EIATTR_REQNTID
	.align		4
.L_23:
        /*007c*/ 	.byte	0x04, 0x10
        /*007e*/ 	.short	(.L_25 - .L_24)
.L_24:
        /*0080*/ 	.word	0x00000100
        /*0084*/ 	.word	0x00000001
        /*0088*/ 	.word	0x00000001


	//----- nvinfo : EIATTR_CBANK_PARAM_SIZE
	.align		4
.L_25:
        /*008c*/ 	.byte	0x03, 0x19
        /*008e*/ 	.short	0x0028


	//----- nvinfo : EIATTR_PARAM_CBANK
	.align		4
        /*0090*/ 	.byte	0x04, 0x0a
        /*0092*/ 	.short	(.L_27 - .L_26)
	.align		4
.L_26:
        /*0094*/ 	.word	index@(.nv.constant0.triton_poi_fused_convolution_51)
        /*0098*/ 	.short	0x0210
        /*009a*/ 	.short	0x0028


	//----- nvinfo : EIATTR_SW_WAR
	.align		4
.L_27:
        /*009c*/ 	.byte	0x04, 0x36
        /*009e*/ 	.short	(.L_29 - .L_28)
.L_28:
        /*00a0*/ 	.word	0x00000008
.L_29:


//--------------------- .nv.callgraph             --------------------------
	.section	.nv.callgraph,"",@"SHT_CUDA_CALLGRAPH"
	.align	4
	.sectionentsize	8
	.align		4
        /*0000*/ 	.word	0x00000000
	.align		4
        /*0004*/ 	.word	0xffffffff
	.align		4
        /*0008*/ 	.word	0x00000000
	.align		4
        /*000c*/ 	.word	0xfffffffe
	.align		4
        /*0010*/ 	.word	0x00000000
	.align		4
        /*0014*/ 	.word	0xfffffffd
	.align		4
        /*0018*/ 	.word	0x00000000
	.align		4
        /*001c*/ 	.word	0xfffffffc


//--------------------- .text.triton_poi_fused_convolution_51 --------------------------
	.section	.text.triton_poi_fused_convolution_51,"ax",@progbits
	.sectionflags	@"SHF_BARRIERS=1"
	.align	128
        .global         triton_poi_fused_convolution_51
        .type           triton_poi_fused_convolution_51,@function
        .size           triton_poi_fused_convolution_51,(.L_x_1 - triton_poi_fused_convolution_51)
        .other          triton_poi_fused_convolution_51,@"STO_CUDA_ENTRY STV_DEFAULT"
triton_poi_fused_convolution_51:
.text.triton_poi_fused_convolution_51:
[----:B------:R-:W0:Y:S01]  /*0000*/  LDC R1, c[0x0][0x28] ;  /* 0x00000a00ff017b82 */ /* 0x000e220000000800 */
[----:B------:R-:W1:Y:S07]  /*0010*/  S2R R27, SR_CTAID.Y ;  /* 0x00000000001b7919 */ /* 0x000e6e0000002600 */
[----:B------:R-:W2:Y:S01]  /*0020*/  LDC.64 R30, c[0x0][0x210] ;  /* 0x00008400ff1e7b82 */ /* 0x000ea20000000a00 */
[----:B------:R-:W-:Y:S02]  /*0030*/  CS2R R8, SRZ ;  /* 0x0000000000087805 */ /* 0x000fe4000001ff00 */
[----:B------:R-:W-:Y:S01]  /*0040*/  CS2R R10, SRZ ;  /* 0x00000000000a7805 */ /* 0x000fe2000001ff00 */
[----:B------:R-:W3:Y:S01]  /*0050*/  S2R R25, SR_TID.X ;  /* 0x0000000000197919 */ /* 0x000ee20000002100 */
[----:B------:R-:W-:Y:S01]  /*0060*/  ULDC.64 UR6, c[0x0][0x208] ;  /* 0x0000820000067ab9 */ /* 0x000fe20000000a00 */
[----:B------:R-:W-:-:S02]  /*0070*/  CS2R R12, SRZ ;  /* 0x00000000000c7805 */ /* 0x000fc4000001ff00 */
[----:B------:R-:W-:Y:S01]  /*0080*/  CS2R R14, SRZ ;  /* 0x00000000000e7805 */ /* 0x000fe2000001ff00 */
[----:B------:R-:W4:Y:S01]  /*0090*/  S2R R24, SR_CTAID.X ;  /* 0x0000000000187919 */ /* 0x000f220000002500 */
[----:B-1----:R-:W-:Y:S02]  /*00a0*/  IMAD.SHL.U32 R27, R27, 0x10, RZ ;  /* 0x000000101b1b7824 */ /* 0x002fe400078e00ff */
[----:B---3--:R-:W-:Y:S01]  /*00b0*/  IMAD.SHL.U32 R26, R25, 0x4, RZ ;  /* 0x00000004191a7824 */ /* 0x008fe200078e00ff */
[----:B------:R-:W-:-:S04]  /*00c0*/  SHF.R.U32.HI R29, RZ, 0x2, R25 ;  /* 0x00000002ff1d7819 */ /* 0x000fc80000011619 */
[----:B------:R-:W-:Y:S02]  /*00d0*/  LOP3.LUT R3, R27, 0xc, R26, 0xf8, !PT ;  /* 0x0000000c1b037812 */ /* 0x000fe400078ef81a */
[----:B------:R-:W-:Y:S02]  /*00e0*/  SGXT.U32 R29, R29, 0x6 ;  /* 0x000000061d1d781a */ /* 0x000fe40000000000 */
[C---:B------:R-:W-:Y:S01]  /*00f0*/  ISETP.GE.AND P0, PT, R3.reuse, 0x10, PT ;  /* 0x000000100300780c */ /* 0x040fe20003f06270 */
[----:B------:R-:W-:Y:S01]  /*0100*/  IMAD.SHL.U32 R3, R3, 0x100, RZ ;  /* 0x0000010003037824 */ /* 0x000fe200078e00ff */
[----:B----4-:R-:W-:-:S04]  /*0110*/  PRMT R22, R29, 0x6540, R24 ;  /* 0x000065401d167816 */ /* 0x010fc80000000018 */
[C---:B------:R-:W-:Y:S01]  /*0120*/  ISETP.LT.AND P4, PT, R22.reuse, 0x100, !P0 ;  /* 0x000001001600780c */ /* 0x040fe20004781270 */
[C---:B------:R-:W-:Y:S01]  /*0130*/  IMAD R28, R22.reuse, 0x4, R3 ;  /* 0x00000004161c7824 */ /* 0x040fe200078e0203 */
[----:B------:R-:W-:-:S03]  /*0140*/  LOP3.LUT R0, R22, 0x40, RZ, 0xfc, !PT ;  /* 0x0000004016007812 */ /* 0x000fc600078efcff */
[----:B--2---:R-:W-:Y:S01]  /*0150*/  IMAD.WIDE R6, R28, 0x4, R30 ;  /* 0x000000041c067825 */ /* 0x004fe200078e021e */
[----:B------:R-:W-:Y:S01]  /*0160*/  ISETP.LT.AND P3, PT, R0, 0x100, !P0 ;  /* 0x000001000000780c */ /* 0x000fe20004761270 */
[----:B------:R-:W1:Y:S01]  /*0170*/  @!P0 LDC.64 R32, c[0x0][0x218] ;  /* 0x00008600ff208b82 */ /* 0x000e620000000a00 */
[----:B------:R-:W-:Y:S02]  /*0180*/  LOP3.LUT R2, R22, 0x80, RZ, 0xfc, !PT ;  /* 0x0000008016027812 */ /* 0x000fe400078efcff */
[----:B------:R-:W-:Y:S01]  /*0190*/  CS2R R4, SRZ ;  /* 0x0000000000047805 */ /* 0x000fe2000001ff00 */
[----:B------:R-:W-:Y:S01]  /*01a0*/  IMAD R0, R0, 0x4, R3 ;  /* 0x0000000400007824 */ /* 0x000fe200078e0203 */
[----:B------:R-:W-:Y:S01]  /*01b0*/  LOP3.LUT R22, R22, 0xc0, RZ, 0xfc, !PT ;  /* 0x000000c016167812 */ /* 0x000fe200078efcff */
[----:B------:R2:W3:Y:S01]  /*01c0*/  @P4 LDG.E.EL.128 R8, desc[UR6][R6.64] ;  /* 0x0000000606084981 */ /* 0x0004e2000c2e1d00 */
[----:B------:R-:W-:Y:S01]  /*01d0*/  ISETP.LT.AND P2, PT, R2, 0x100, !P0 ;  /* 0x000001000200780c */ /* 0x000fe20004741270 */
[----:B------:R-:W-:Y:S01]  /*01e0*/  IMAD.WIDE R20, R0, 0x4, R30 ;  /* 0x0000000400147825 */ /* 0x000fe200078e021e */
[----:B------:R-:W-:-:S02]  /*01f0*/  ISETP.LT.AND P1, PT, R22, 0x100, !P0 ;  /* 0x000001001600780c */ /* 0x000fc40004721270 */
[----:B--2---:R-:W-:Y:S01]  /*0200*/  CS2R R6, SRZ ;  /* 0x0000000000067805 */ /* 0x004fe2000001ff00 */
[--C-:B------:R-:W-:Y:S01]  /*0210*/  IMAD R2, R2, 0x4, R3.reuse ;  /* 0x0000000402027824 */ /* 0x100fe200078e0203 */
[----:B------:R-:W-:Y:S02]  /*0220*/  CS2R R16, SRZ ;  /* 0x0000000000107805 */ /* 0x000fe4000001ff00 */
[----:B------:R-:W-:Y:S01]  /*0230*/  CS2R R18, SRZ ;  /* 0x0000000000127805 */ /* 0x000fe2000001ff00 */
[----:B------:R-:W-:Y:S01]  /*0240*/  IMAD R3, R22, 0x4, R3 ;  /* 0x0000000416037824 */ /* 0x000fe200078e0203 */
[----:B------:R2:W4:Y:S01]  /*0250*/  @P3 LDG.E.EL.128 R12, desc[UR6][R20.64] ;  /* 0x00000006140c3981 */ /* 0x000522000c2e1d00 */
[----:B------:R-:W-:-:S03]  /*0260*/  IMAD.WIDE R34, R2, 0x4, R30 ;  /* 0x0000000402227825 */ /* 0x000fc600078e021e */
[----:B-1----:R1:W3:Y:S01]  /*0270*/  @!P0 LDG.E.EL.128 R4, desc[UR6][R32.64] ;  /* 0x0000000620048981 */ /* 0x0022e2000c2e1d00 */
[----:B------:R-:W-:Y:S01]  /*0280*/  CS2R R22, SRZ ;  /* 0x0000000000167805 */ /* 0x000fe2000001ff00 */
[----:B------:R-:W-:Y:S02]  /*0290*/  IMAD.WIDE R30, R3, 0x4, R30 ;  /* 0x00000004031e7825 */ /* 0x000fe400078e021e */
[----:B------:R5:W4:Y:S01]  /*02a0*/  @P2 LDG.E.EL.128 R16, desc[UR6][R34.64] ;  /* 0x0000000622102981 */ /* 0x000b22000c2e1d00 */
[----:B--2---:R-:W-:-:S06]  /*02b0*/  CS2R R20, SRZ ;  /* 0x0000000000147805 */ /* 0x004fcc000001ff00 */
[----:B------:R2:W4:Y:S01]  /*02c0*/  @P1 LDG.E.EL.128 R20, desc[UR6][R30.64] ;  /* 0x000000061e141981 */ /* 0x000522000c2e1d00 */
[----:B------:R-:W2:Y:S01]  /*02d0*/  S2UR UR5, SR_CgaCtaId ;  /* 0x00000000000579c3 */ /* 0x000ea20000008800 */
[----:B------:R-:W-:Y:S01]  /*02e0*/  IMAD.SHL.U32 R36, R25, 0x400, RZ ;  /* 0x0000040019247824 */ /* 0x000fe200078e00ff */
[----:B------:R-:W-:-:S04]  /*02f0*/  UMOV UR4, 0x400 ;  /* 0x0000040000047882 */ /* 0x000fc80000000000 */
[----:B------:R-:W-:-:S04]  /*0300*/  LOP3.LUT R36, R36, 0xc00, RZ, 0xc0, !PT ;  /* 0x00000c0024247812 */ /* 0x000fc800078ec0ff */
[C---:B-1----:R-:W-:Y:S02]  /*0310*/  LOP3.LUT R33, R36.reuse, R29, RZ, 0xfc, !PT ;  /* 0x0000001d24217212 */ /* 0x042fe400078efcff */
[C---:B------:R-:W-:Y:S02]  /*0320*/  LOP3.LUT R29, R36.reuse, 0x100, RZ, 0xfc, !PT ;  /* 0x00000100241d7812 */ /* 0x040fe400078efcff */
[C---:B-----5:R-:W-:Y:S02]  /*0330*/  LOP3.LUT R34, R36.reuse, 0x200, RZ, 0xfc, !PT ;  /* 0x0000020024227812 */ /* 0x060fe400078efcff */
[----:B------:R-:W-:Y:S01]  /*0340*/  LOP3.LUT R35, R36, 0x300, RZ, 0xfc, !PT ;  /* 0x0000030024237812 */ /* 0x000fe200078efcff */
[----:B0-2---:R-:W-:-:S06]  /*0350*/  UPRMT UR4, UR5, 0x654, UR4 ;  /* 0x0000065405047896 */ /* 0x005fcc0008000004 */
[----:B------:R-:W-:Y:S02]  /*0360*/  LEA.HI R36, R36, UR4, RZ, 0x1a ;  /* 0x0000000424247c11 */ /* 0x000fe4000f8fd0ff */
[----:B------:R-:W-:Y:S02]  /*0370*/  LEA.HI R32, R29, UR4, RZ, 0x1a ;  /* 0x000000041d207c11 */ /* 0x000fe4000f8fd0ff */
[----:B------:R-:W-:Y:S02]  /*0380*/  LEA.HI R34, R34, UR4, RZ, 0x1a ;  /* 0x0000000422227c11 */ /* 0x000fe4000f8fd0ff */
[----:B------:R-:W-:Y:S01]  /*0390*/  LEA.HI R30, R35, UR4, RZ, 0x1a ;  /* 0x00000004231e7c11 */ /* 0x000fe2000f8fd0ff */
[C---:B------:R-:W-:Y:S02]  /*03a0*/  IMAD R31, R33.reuse, 0x4, R36 ;  /* 0x00000004211f7824 */ /* 0x040fe400078e0224 */
[C---:B------:R-:W-:Y:S02]  /*03b0*/  IMAD R32, R33.reuse, 0x4, R32 ;  /* 0x0000000421207824 */ /* 0x040fe400078e0220 */
[----:B------:R-:W-:-:S02]  /*03c0*/  IMAD R29, R33, 0x4, R34 ;  /* 0x00000004211d7824 */ /* 0x000fc400078e0222 */
[----:B------:R-:W-:Y:S01]  /*03d0*/  IMAD R30, R33, 0x4, R30 ;  /* 0x00000004211e7824 */ /* 0x000fe200078e021e */
[----:B------:R-:W-:Y:S01]  /*03e0*/  LOP3.LUT R33, R26, 0x3fc, RZ, 0xc0, !PT ;  /* 0x000003fc1a217812 */ /* 0x000fe200078ec0ff */
[----:B------:R-:W0:Y:S01]  /*03f0*/  LDC.64 R34, c[0x0][0x220] ;  /* 0x00008800ff227b82 */ /* 0x000e220000000a00 */
[----:B---3--:R-:W-:Y:S01]  /*0400*/  FADD R8, R4, R8 ;  /* 0x0000000804087221 */ /* 0x008fe20000000000 */
[----:B------:R-:W-:Y:S01]  /*0410*/  FADD R9, R5, R9 ;  /* 0x0000000905097221 */ /* 0x000fe20000000000 */
[----:B------:R-:W-:Y:S01]  /*0420*/  FADD R10, R6, R10 ;  /* 0x0000000a060a7221 */ /* 0x000fe20000000000 */
[----:B------:R-:W-:Y:S01]  /*0430*/  FADD R11, R7, R11 ;  /* 0x0000000b070b7221 */ /* 0x000fe20000000000 */
[----:B----4-:R-:W-:Y:S01]  /*0440*/  FADD R12, R4, R12 ;  /* 0x0000000c040c7221 */ /* 0x010fe20000000000 */
[----:B------:R-:W-:Y:S01]  /*0450*/  FADD R13, R5, R13 ;  /* 0x0000000d050d7221 */ /* 0x000fe20000000000 */
[----:B------:R-:W-:Y:S01]  /*0460*/  STS [R31], R8 ;  /* 0x000000081f007388 */ /* 0x000fe20000000800 */
[----:B------:R-:W-:Y:S01]  /*0470*/  FADD R14, R6, R14 ;  /* 0x0000000e060e7221 */ /* 0x000fe20000000000 */
[----:B------:R-:W-:-:S02]  /*0480*/  FADD R15, R7, R15 ;  /* 0x0000000f070f7221 */ /* 0x000fc40000000000 */
[----:B------:R-:W-:Y:S01]  /*0490*/  STS [R32+0x400], R9 ;  /* 0x0004000920007388 */ /* 0x000fe20000000800 */
[----:B------:R-:W-:Y:S01]  /*04a0*/  FADD R16, R4, R16 ;  /* 0x0000001004107221 */ /* 0x000fe20000000000 */
[----:B------:R-:W-:Y:S02]  /*04b0*/  FADD R17, R5, R17 ;  /* 0x0000001105117221 */ /* 0x000fe40000000000 */
[----:B------:R-:W-:Y:S01]  /*04c0*/  STS [R29+0x800], R10 ;  /* 0x0008000a1d007388 */ /* 0x000fe20000000800 */
[----:B------:R-:W-:-:S03]  /*04d0*/  FADD R18, R6, R18 ;  /* 0x0000001206127221 */ /* 0x000fc60000000000 */
        /* <DEDUP_REMOVED lines=10> */
[----:B------:R-:W-:Y:S04]  /*0580*/  STS [R31+0x200], R16 ;  /* 0x000200101f007388 */ /* 0x000fe80000000800 */
[----:B------:R-:W-:Y:S04]  /*0590*/  STS [R32+0x600], R17 ;  /* 0x0006001120007388 */ /* 0x000fe80000000800 */
[----:B------:R-:W-:Y:S04]  /*05a0*/  STS [R29+0xa00], R18 ;  /* 0x000a00121d007388 */ /* 0x000fe80000000800 */
[----:B------:R-:W-:Y:S04]  /*05b0*/  STS [R30+0xe00], R19 ;  /* 0x000e00131e007388 */ /* 0x000fe80000000800 */
[----:B------:R1:W-:Y:S04]  /*05c0*/  STS [R31+0x300], R4 ;  /* 0x000300041f007388 */ /* 0x0003e80000000800 */
[----:B------:R-:W-:Y:S04]  /*05d0*/  STS [R32+0x700], R5 ;  /* 0x0007000520007388 */ /* 0x000fe80000000800 */
[----:B------:R2:W-:Y:S04]  /*05e0*/  STS [R29+0xb00], R6 ;  /* 0x000b00061d007388 */ /* 0x0005e80000000800 */
[----:B------:R3:W-:Y:S01]  /*05f0*/  STS [R30+0xf00], R7 ;  /* 0x000f00071e007388 */ /* 0x0007e20000000800 */
[----:B------:R-:W-:-:S04]  /*0600*/  SHF.R.U32.HI R21, RZ, 0x8, R26 ;  /* 0x00000008ff157819 */ /* 0x000fc8000001161a */
[----:B------:R-:W-:Y:S02]  /*0610*/  SGXT.U32 R21, R21, 0x2 ;  /* 0x000000021515781a */ /* 0x000fe40000000000 */
[----:B-1----:R-:W-:Y:S02]  /*0620*/  SHF.R.U32.HI R31, RZ, 0x6, R25 ;  /* 0x00000006ff1f7819 */ /* 0x002fe40000011619 */
[----:B------:R-:W-:Y:S02]  /*0630*/  LOP3.LUT R20, R21, 0x3fc, R26, 0xf8, !PT ;  /* 0x000003fc15147812 */ /* 0x000fe400078ef81a */
[----:B------:R-:W-:Y:S02]  /*0640*/  LEA R22, R21, UR4, 0x2 ;  /* 0x0000000415167c11 */ /* 0x000fe4000f8e10ff */
[----:B------:R-:W-:Y:S02]  /*0650*/  LOP3.LUT R25, R26, 0xfc, RZ, 0xc0, !PT ;  /* 0x000000fc1a197812 */ /* 0x000fe400078ec0ff */
[----:B------:R-:W-:Y:S01]  /*0660*/  LEA R20, R20, UR4, 0x2 ;  /* 0x0000000414147c11 */ /* 0x000fe2000f8e10ff */
[----:B------:R-:W-:Y:S01]  /*0670*/  BAR.SYNC.DEFER_BLOCKING 0x0 ;  /* 0x0000000000007b1d */ /* 0x000fe20000010000 */
[----:B------:R-:W-:Y:S01]  /*0680*/  IMAD R36, R33, 0x4, R22 ;  /* 0x0000000421247824 */ /* 0x000fe200078e0216 */
[----:B--2---:R-:W-:-:S02]  /*0690*/  PRMT R29, R25, 0x6540, R24 ;  /* 0x00006540191d7816 */ /* 0x004fc40000000018 */
[----:B------:R-:W-:-:S04]  /*06a0*/  LOP3.LUT R24, R33, 0x400, RZ, 0xfc, !PT ;  /* 0x0000040021187812 */ /* 0x000fc800078efcff */
[----:B------:R-:W-:-:S04]  /*06b0*/  SHF.R.U32.HI R24, RZ, 0x6, R24 ;  /* 0x00000006ff187819 */ /* 0x000fc80000011618 */
[----:B------:R-:W-:Y:S02]  /*06c0*/  LOP3.LUT R24, R24, 0x1c, RZ, 0xc0, !PT ;  /* 0x0000001c18187812 */ /* 0x000fe400078ec0ff */
[----:B------:R-:W-:Y:S01]  /*06d0*/  SGXT.U32 R26, R31, 0x2 ;  /* 0x000000021f1a781a */ /* 0x000fe20000000000 */
[----:B------:R-:W-:Y:S04]  /*06e0*/  LDS R20, [R20] ;  /* 0x0000000014147984 */ /* 0x000fe80000000800 */
[----:B------:R-:W-:Y:S04]  /*06f0*/  LDS R21, [R36+0x4] ;  /* 0x0000040024157984 */ /* 0x000fe80000000800 */
[----:B------:R-:W-:Y:S04]  /*0700*/  LDS R22, [R36+0x8] ;  /* 0x0000080024167984 */ /* 0x000fe80000000800 */
[----:B------:R0:W1:Y:S01]  /*0710*/  LDS R23, [R36+0xc] ;  /* 0x00000c0024177984 */ /* 0x0000620000000800 */
[----:B------:R-:W-:Y:S01]  /*0720*/  VIADD R24, R24, UR4 ;  /* 0x0000000418187c36 */ /* 0x000fe20008000000 */
[----:B---3--:R-:W-:-:S03]  /*0730*/  LOP3.LUT R30, R27, R26, RZ, 0xfc, !PT ;  /* 0x0000001a1b1e7212 */ /* 0x008fc600078efcff */
[----:B------:R-:W-:-:S05]  /*0740*/  IMAD R27, R33, 0x4, R24 ;  /* 0x00000004211b7824 */ /* 0x000fca00078e0218 */
[----:B------:R-:W-:Y:S04]  /*0750*/  LDS R24, [R27+0x1000] ;  /* 0x001000001b187984 */ /* 0x000fe80000000800 */
[----:B------:R-:W-:Y:S04]  /*0760*/  LDS R25, [R27+0x1004] ;  /* 0x001004001b197984 */ /* 0x000fe80000000800 */
[----:B------:R-:W-:Y:S04]  /*0770*/  LDS R26, [R27+0x1008] ;  /* 0x001008001b1a7984 */ /* 0x000fe80000000800 */
[----:B------:R-:W2:Y:S01]  /*0780*/  LDS R27, [R27+0x100c] ;  /* 0x00100c001b1b7984 */ /* 0x000ea20000000800 */
[----:B------:R-:W-:-:S04]  /*0790*/  ISETP.GE.AND P0, PT, R29, 0x100, PT ;  /* 0x000001001d00780c */ /* 0x000fc80003f06270 */
[C---:B------:R-:W-:Y:S01]  /*07a0*/  ISETP.LT.AND P5, PT, R30.reuse, 0x10, !P0 ;  /* 0x000000101e00780c */ /* 0x040fe200047a1270 */
[----:B------:R-:W-:Y:S01]  /*07b0*/  IMAD R37, R30, 0x100, R29 ;  /* 0x000001001e257824 */ /* 0x000fe200078e021d */
[----:B------:R-:W-:-:S03]  /*07c0*/  LOP3.LUT R31, R33, 0x800, RZ, 0xfc, !PT ;  /* 0x00000800211f7812 */ /* 0x000fc600078efcff */
[----:B0-----:R-:W-:Y:S01]  /*07d0*/  IMAD.WIDE R36, R37, 0x4, R34 ;  /* 0x0000000425247825 */ /* 0x001fe200078e0222 */
[----:B------:R-:W-:Y:S02]  /*07e0*/  LOP3.LUT R32, R30, 0x4, RZ, 0xfc, !PT ;  /* 0x000000041e207812 */ /* 0x000fe400078efcff */
[----:B------:R-:W-:-:S05]  /*07f0*/  SHF.R.U32.HI R31, RZ, 0x6, R31 ;  /* 0x00000006ff1f7819 */ /* 0x000fca000001161f */
[----:B-1----:R0:W-:Y:S01]  /*0800*/  @P5 STG.E.128 desc[UR6][R36.64], R20 ;  /* 0x0000001424005986 */ /* 0x0021e2000c101d06 */
[C---:B------:R-:W-:Y:S02]  /*0810*/  ISETP.LT.AND P5, PT, R32.reuse, 0x10, !P0 ;  /* 0x000000102000780c */ /* 0x040fe400047a1270 */
[----:B0-----:R-:W-:Y:S01]  /*0820*/  LOP3.LUT R20, R31, 0x2c, RZ, 0xc0, !PT ;  /* 0x0000002c1f147812 */ /* 0x001fe200078ec0ff */
[----:B------:R-:W-:Y:S01]  /*0830*/  IMAD R31, R32, 0x100, R29 ;  /* 0x00000100201f7824 */ /* 0x000fe200078e021d */
[----:B------:R-:W-:-:S04]  /*0840*/  LOP3.LUT R32, R33, 0xc00, RZ, 0xfc, !PT ;  /* 0x00000c0021207812 */ /* 0x000fc800078efcff */
[----:B------:R-:W-:Y:S01]  /*0850*/  SHF.R.U32.HI R32, RZ, 0x6, R32 ;  /* 0x00000006ff207819 */ /* 0x000fe20000011620 */
[----:B------:R-:W-:-:S03]  /*0860*/  VIADD R20, R20, UR4 ;  /* 0x0000000414147c36 */ /* 0x000fc60008000000 */
[----:B------:R-:W-:Y:S01]  /*0870*/  LOP3.LUT R32, R32, 0x3c, RZ, 0xc0, !PT ;  /* 0x0000003c20207812 */ /* 0x000fe200078ec0ff */
[----:B------:R-:W-:-:S04]  /*0880*/  IMAD.WIDE R36, R31, 0x4, R34 ;  /* 0x000000041f247825 */ /* 0x000fc800078e0222 */
[----:B------:R-:W-:Y:S01]  /*0890*/  VIADD R32, R32, UR4 ;  /* 0x0000000420207c36 */ /* 0x000fe20008000000 */
[----:B--2---:R0:W-:Y:S01]  /*08a0*/  @P5 STG.E.128 desc[UR6][R36.64], R24 ;  /* 0x0000001824005986 */ /* 0x0041e2000c101d06 */
[----:B------:R-:W-:-:S05]  /*08b0*/  IMAD R31, R33, 0x4, R20 ;  /* 0x00000004211f7824 */ /* 0x000fca00078e0214 */
[----:B------:R-:W-:Y:S04]  /*08c0*/  LDS R20, [R31+0x2000] ;  /* 0x002000001f147984 */ /* 0x000fe80000000800 */
[----:B------:R-:W-:Y:S04]  /*08d0*/  LDS R21, [R31+0x2004] ;  /* 0x002004001f157984 */ /* 0x000fe80000000800 */
[----:B------:R-:W-:Y:S01]  /*08e0*/  LDS R22, [R31+0x2008] ;  /* 0x002008001f167984 */ /* 0x000fe20000000800 */
[----:B0-----:R-:W-:-:S03]  /*08f0*/  IMAD R27, R33, 0x4, R32 ;  /* 0x00000004211b7824 */ /* 0x001fc600078e0220 */
[----:B------:R0:W1:Y:S01]  /*0900*/  LDS R23, [R31+0x200c] ;  /* 0x00200c001f177984 */ /* 0x0000620000000800 */
[----:B------:R-:W2:Y:S03]  /*0910*/  LDC.64 R36, c[0x0][0x228] ;  /* 0x00008a00ff247b82 */ /* 0x000ea60000000a00 */
[----:B------:R-:W-:Y:S04]  /*0920*/  LDS R24, [R27+0x3000] ;  /* 0x003000001b187984 */ /* 0x000fe80000000800 */
[----:B------:R-:W-:Y:S04]  /*0930*/  LDS R25, [R27+0x3004] ;  /* 0x003004001b197984 */ /* 0x000fe80000000800 */
[----:B------:R-:W-:Y:S04]  /*0940*/  LDS R26, [R27+0x3008] ;  /* 0x003008001b1a7984 */ /* 0x000fe80000000800 */
[----:B------:R-:W3:Y:S01]  /*0950*/  LDS R27, [R27+0x300c] ;  /* 0x00300c001b1b7984 */ /* 0x000ee20000000800 */
[----:B------:R-:W-:-:S02]  /*0960*/  LOP3.LUT R32, R30, 0x8, RZ, 0xfc, !PT ;  /* 0x000000081e207812 */ /* 0x000fc400078efcff */
[----:B------:R-:W-:Y:S02]  /*0970*/  LOP3.LUT R30, R30, 0xc, RZ, 0xfc, !PT ;  /* 0x0000000c1e1e7812 */ /* 0x000fe400078efcff */
[C---:B------:R-:W-:Y:S01]  /*0980*/  ISETP.LT.AND P5, PT, R32.reuse, 0x10, !P0 ;  /* 0x000000102000780c */ /* 0x040fe200047a1270 */
[--C-:B------:R-:W-:Y:S01]  /*0990*/  IMAD R33, R32, 0x100, R29.reuse ;  /* 0x0000010020217824 */ /* 0x100fe200078e021d */
[C---:B------:R-:W-:Y:S01]  /*09a0*/  ISETP.LT.AND P0, PT, R30.reuse, 0x10, !P0 ;  /* 0x000000101e00780c */ /* 0x040fe20004701270 */
[----:B------:R-:W-:Y:S02]  /*09b0*/  IMAD R29, R30, 0x100, R29 ;  /* 0x000001001e1d7824 */ /* 0x000fe400078e021d */
[----:B------:R-:W-:-:S04]  /*09c0*/  IMAD.WIDE R32, R33, 0x4, R34 ;  /* 0x0000000421207825 */ /* 0x000fc800078e0222 */
[----:B------:R-:W-:-:S04]  /*09d0*/  IMAD.WIDE R34, R29, 0x4, R34 ;  /* 0x000000041d227825 */ /* 0x000fc800078e0222 */
[----:B--2---:R-:W-:-:S04]  /*09e0*/  IMAD.WIDE R28, R28, 0x4, R36 ;  /* 0x000000041c1c7825 */ /* 0x004fc800078e0224 */
[--C-:B0-----:R-:W-:Y:S01]  /*09f0*/  IMAD.WIDE R30, R0, 0x4, R36.reuse ;  /* 0x00000004001e7825 */ /* 0x101fe200078e0224 */
[----:B-1----:R0:W-:Y:S04]  /*0a00*/  @P5 STG.E.128 desc[UR6][R32.64], R20 ;  /* 0x0000001420005986 */ /* 0x0021e8000c101d06 */
[----:B---3--:R1:W-:Y:S01]  /*0a10*/  @P0 STG.E.128 desc[UR6][R34.64], R24 ;  /* 0x0000001822000986 */ /* 0x0083e2000c101d06 */
[----:B0-----:R-:W-:-:S03]  /*0a20*/  IMAD.WIDE R32, R2, 0x4, R36 ;  /* 0x0000000402207825 */ /* 0x001fc600078e0224 */
[----:B------:R1:W-:Y:S04]  /*0a30*/  @P4 STG.E.128 desc[UR6][R28.64], R8 ;  /* 0x000000081c004986 */ /* 0x0003e8000c101d06 */
[----:B------:R1:W-:Y:S01]  /*0a40*/  @P3 STG.E.128 desc[UR6][R30.64], R12 ;  /* 0x0000000c1e003986 */ /* 0x0003e2000c101d06 */
[----:B------:R-:W-:-:S03]  /*0a50*/  IMAD.WIDE R36, R3, 0x4, R36 ;  /* 0x0000000403247825 */ /* 0x000fc600078e0224 */
[----:B------:R1:W-:Y:S01]  /*0a60*/  @P2 STG.E.128 desc[UR6][R32.64], R16 ;  /* 0x0000001020002986 */ /* 0x0003e2000c101d06 */
[----:B------:R-:W-:Y:S05]  /*0a70*/  @!P1 EXIT ;  /* 0x000000000000994d */ /* 0x000fea0003800000 */
[----:B------:R-:W-:Y:S01]  /*0a80*/  STG.E.128 desc[UR6][R36.64], R4 ;  /* 0x0000000424007986 */ /* 0x000fe2000c101d06 */
[----:B------:R-:W-:Y:S05]  /*0a90*/  EXIT ;  /* 0x000000000000794d */ /* 0x000fea0003800000 */
.L_x_0:
[----:B------:R-:W-:-:S00]  /*0aa0*/  BRA `(.L_x_0) ;  /* 0xfffffffc00fc7947 */ /* 0x000fc0000383ffff */
[----:B------:R-:W-:-:S00]  /*0ab0*/  NOP ;  /* 0x0000000000007918 */ /* 0x000fc00000000000 */
        /* <DEDUP_REMOVED lines=12> */
.L_x_1:


//--------------------- .nv.shared.triton_poi_fused_convolution_51 --------------------------
	.section	.nv.shared.triton_poi_fused_convolution_51,"aw",@nobits
	.sectionflags	@""
	.align	16
	.zero		1024


//--------------------- .nv.constant0.triton_poi_fused_convolution_51 --------------------------
	.section	.nv.constant0.triton_poi_fused_convolution_51,"a",@progbits
	.sectionflags	@""
	.align	4
.nv.constant0.triton_poi_fused_convolution_51:
	.zero		568
